//
// Generated by NVIDIA NVVM Compiler
//
// Compiler Build ID: CL-36424714
// Cuda compilation tools, release 13.0, V13.0.88
// Based on NVVM 20.0.0
//

.version 9.0
.target sm_100
.address_size 64

	// .globl	_Z4showPi
.extern .func  (.param .b32 func_retval0) vprintf
(
	.param .b64 vprintf_param_0,
	.param .b64 vprintf_param_1
)
;
.global .align 1 .b8 $str[4] = {32, 37, 100};
.global .align 1 .b8 $str$1[2] = {10};

.visible .entry _Z4showPi(
	.param .u64 .ptr .align 1 _Z4showPi_param_0
)
{
	.local .align 8 .b8 	__local_depot0[8];
	.reg .b64 	%SP;
	.reg .b64 	%SPL;
	.reg .b32 	%r<33>;
	.reg .b64 	%rd<9>;

	mov.u64 	%SPL, __local_depot0;
	cvta.local.u64 	%SP, %SPL;
	ld.param.u64 	%rd1, [_Z4showPi_param_0];
	add.u64 	%rd2, %SP, 0;
	add.u64 	%rd3, %SPL, 0;
	cvta.to.global.u64 	%rd4, %rd1;
	ld.global.u32 	%r1, [%rd4];
	st.local.u32 	[%rd3], %r1;
	mov.u64 	%rd5, $str;
	cvta.global.u64 	%rd6, %rd5;
	{ // callseq 0, 0
	.param .b64 param0;
	st.param.b64 	[param0], %rd6;
	.param .b64 param1;
	st.param.b64 	[param1], %rd2;
	.param .b32 retval0;
	call.uni (retval0), 
	vprintf, 
	(
	param0, 
	param1
	);
	ld.param.b32 	%r2, [retval0];
	} // callseq 0
	ld.global.u32 	%r4, [%rd4+4];
	st.local.u32 	[%rd3], %r4;
	{ // callseq 1, 0
	.param .b64 param0;
	st.param.b64 	[param0], %rd6;
	.param .b64 param1;
	st.param.b64 	[param1], %rd2;
	.param .b32 retval0;
	call.uni (retval0), 
	vprintf, 
	(
	param0, 
	param1
	);
	ld.param.b32 	%r5, [retval0];
	} // callseq 1
	ld.global.u32 	%r7, [%rd4+8];
	st.local.u32 	[%rd3], %r7;
	{ // callseq 2, 0
	.param .b64 param0;
	st.param.b64 	[param0], %rd6;
	.param .b64 param1;
	st.param.b64 	[param1], %rd2;
	.param .b32 retval0;
	call.uni (retval0), 
	vprintf, 
	(
	param0, 
	param1
	);
	ld.param.b32 	%r8, [retval0];
	} // callseq 2
	ld.global.u32 	%r10, [%rd4+12];
	st.local.u32 	[%rd3], %r10;
	{ // callseq 3, 0
	.param .b64 param0;
	st.param.b64 	[param0], %rd6;
	.param .b64 param1;
	st.param.b64 	[param1], %rd2;
	.param .b32 retval0;
	call.uni (retval0), 
	vprintf, 
	(
	param0, 
	param1
	);
	ld.param.b32 	%r11, [retval0];
	} // callseq 3
	ld.global.u32 	%r13, [%rd4+16];
	st.local.u32 	[%rd3], %r13;
	{ // callseq 4, 0
	.param .b64 param0;
	st.param.b64 	[param0], %rd6;
	.param .b64 param1;
	st.param.b64 	[param1], %rd2;
	.param .b32 retval0;
	call.uni (retval0), 
	vprintf, 
	(
	param0, 
	param1
	);
	ld.param.b32 	%r14, [retval0];
	} // callseq 4
	ld.global.u32 	%r16, [%rd4+20];
	st.local.u32 	[%rd3], %r16;
	{ // callseq 5, 0
	.param .b64 param0;
	st.param.b64 	[param0], %rd6;
	.param .b64 param1;
	st.param.b64 	[param1], %rd2;
	.param .b32 retval0;
	call.uni (retval0), 
	vprintf, 
	(
	param0, 
	param1
	);
	ld.param.b32 	%r17, [retval0];
	} // callseq 5
	ld.global.u32 	%r19, [%rd4+24];
	st.local.u32 	[%rd3], %r19;
	{ // callseq 6, 0
	.param .b64 param0;
	st.param.b64 	[param0], %rd6;
	.param .b64 param1;
	st.param.b64 	[param1], %rd2;
	.param .b32 retval0;
	call.uni (retval0), 
	vprintf, 
	(
	param0, 
	param1
	);
	ld.param.b32 	%r20, [retval0];
	} // callseq 6
	ld.global.u32 	%r22, [%rd4+28];
	st.local.u32 	[%rd3], %r22;
	{ // callseq 7, 0
	.param .b64 param0;
	st.param.b64 	[param0], %rd6;
	.param .b64 param1;
	st.param.b64 	[param1], %rd2;
	.param .b32 retval0;
	call.uni (retval0), 
	vprintf, 
	(
	param0, 
	param1
	);
	ld.param.b32 	%r23, [retval0];
	} // callseq 7
	ld.global.u32 	%r25, [%rd4+32];
	st.local.u32 	[%rd3], %r25;
	{ // callseq 8, 0
	.param .b64 param0;
	st.param.b64 	[param0], %rd6;
	.param .b64 param1;
	st.param.b64 	[param1], %rd2;
	.param .b32 retval0;
	call.uni (retval0), 
	vprintf, 
	(
	param0, 
	param1
	);
	ld.param.b32 	%r26, [retval0];
	} // callseq 8
	ld.global.u32 	%r28, [%rd4+36];
	st.local.u32 	[%rd3], %r28;
	{ // callseq 9, 0
	.param .b64 param0;
	st.param.b64 	[param0], %rd6;
	.param .b64 param1;
	st.param.b64 	[param1], %rd2;
	.param .b32 retval0;
	call.uni (retval0), 
	vprintf, 
	(
	param0, 
	param1
	);
	ld.param.b32 	%r29, [retval0];
	} // callseq 9
	mov.u64 	%rd7, $str$1;
	cvta.global.u64 	%rd8, %rd7;
	{ // callseq 10, 0
	.param .b64 param0;
	st.param.b64 	[param0], %rd8;
	.param .b64 param1;
	st.param.b64 	[param1], 0;
	.param .b32 retval0;
	call.uni (retval0), 
	vprintf, 
	(
	param0, 
	param1
	);
	ld.param.b32 	%r31, [retval0];
	} // callseq 10
	ret;

}
	// .globl	_Z11changeValuePi
.visible .entry _Z11changeValuePi(
	.param .u64 .ptr .align 1 _Z11changeValuePi_param_0
)
{
	.reg .b32 	%r<2>;
	.reg .b64 	%rd<3>;

	ld.param.u64 	%rd1, [_Z11changeValuePi_param_0];
	cvta.to.global.u64 	%rd2, %rd1;
	mov.b32 	%r1, 100;
	st.global.u32 	[%rd2], %r1;
	st.global.u32 	[%rd2+4], %r1;
	st.global.u32 	[%rd2+8], %r1;
	st.global.u32 	[%rd2+12], %r1;
	st.global.u32 	[%rd2+16], %r1;
	st.global.u32 	[%rd2+20], %r1;
	st.global.u32 	[%rd2+24], %r1;
	st.global.u32 	[%rd2+28], %r1;
	st.global.u32 	[%rd2+32], %r1;
	st.global.u32 	[%rd2+36], %r1;
	ret;

}


// ===== COMPILED SASS (sm_100) =====

	.target	sm_100

	.elftype	@"ET_EXEC"


//--------------------- .note.nv.tkinfo           --------------------------
	.section	.note.nv.tkinfo,"",@"SHT_NOTE"
	.sectionflags	@"SHF_NOTE_NV_TKINFO"
	.tkinfo
        /*0018*/ 	.word	0x00000002
        /*0030*/ 	.string	""
        /*0030*/ 	.string	"ptxas"
        /*0030*/ 	.string	"Cuda compilation tools, release 13.0, V13.0.88"
        /*0030*/ 	.string	"Build cuda_13.0.r13.0/compiler.36424714_0"
        /*0030*/ 	.string	"-arch sm_100 -m 64 "



//--------------------- .note.nv.cuinfo           --------------------------
	.section	.note.nv.cuinfo,"",@"SHT_NOTE"
	.sectionflags	@"SHF_NOTE_NV_CUINFO"
        /*0018*/ 	.short	0x0002
        /*001a*/ 	.short	0x0064
        /*001c*/ 	.short	0x0082
	.zero		2


//--------------------- .nv.info                  --------------------------
	.section	.nv.info,"",@"SHT_CUDA_INFO"
	.align	4


	//----- nvinfo : EIATTR_REGCOUNT
	.align		4
        /*0000*/ 	.byte	0x04, 0x2f
        /*0002*/ 	.short	(.L_3 - .L_2)
	.align		4
.L_2:
        /*0004*/ 	.word	index@(_Z4showPi)
        /*0008*/ 	.word	0x00000018


	//----- nvinfo : EIATTR_FRAME_SIZE
	.align		4
.L_3:
        /*000c*/ 	.byte	0x04, 0x11
        /*000e*/ 	.short	(.L_5 - .L_4)
	.align		4
.L_4:
        /*0010*/ 	.word	index@(_Z4showPi)
        /*0014*/ 	.word	0x00000008


	//----- nvinfo : EIATTR_REGCOUNT
	.align		4
.L_5:
        /*0018*/ 	.byte	0x04, 0x2f
        /*001a*/ 	.short	(.L_7 - .L_6)
	.align		4
.L_6:
        /*001c*/ 	.word	index@(_Z11changeValuePi)
        /*0020*/ 	.word	0x00000008


	//----- nvinfo : EIATTR_FRAME_SIZE
	.align		4
.L_7:
        /*0024*/ 	.byte	0x04, 0x11
        /*0026*/ 	.short	(.L_9 - .L_8)
	.align		4
.L_8:
        /*0028*/ 	.word	index@(_Z11changeValuePi)
        /*002c*/ 	.word	0x00000000


	//----- nvinfo : EIATTR_MIN_STACK_SIZE
	.align		4
.L_9:
        /*0030*/ 	.byte	0x04, 0x12
        /*0032*/ 	.short	(.L_11 - .L_10)
	.align		4
.L_10:
        /*0034*/ 	.word	index@(_Z11changeValuePi)
        /*0038*/ 	.word	0x00000000


	//----- nvinfo : EIATTR_MIN_STACK_SIZE
	.align		4
.L_11:
        /*003c*/ 	.byte	0x04, 0x12
        /*003e*/ 	.short	(.L_13 - .L_12)
	.align		4
.L_12:
        /*0040*/ 	.word	index@(_Z4showPi)
        /*0044*/ 	.word	0x00000008
.L_13:


//--------------------- .nv.compat                --------------------------
	.section	.nv.compat,"",@"SHT_CUDA_COMPAT_INFO"
	.align	4
        /*0000*/ 	.byte	0x02, 0x09, 0x00, 0x00, 0x02, 0x02, 0x01, 0x00, 0x02, 0x05, 0x05, 0x00, 0x03, 0x07, 0x01, 0x01
        /*0010*/ 	.byte	0x02, 0x03, 0x00, 0x00, 0x02, 0x06, 0x01, 0x00, 0x04, 0x0b, 0x08, 0x00, 0x09, 0x00, 0x00, 0x00
        /*0020*/ 	.byte	0x00, 0x00, 0x00, 0x00


//--------------------- .nv.info._Z11changeValuePi --------------------------
	.section	.nv.info._Z11changeValuePi,"",@"SHT_CUDA_INFO"
	.sectionflags	@""
	.align	4


	//----- nvinfo : EIATTR_CUDA_API_VERSION
	.align		4
        /*0000*/ 	.byte	0x04, 0x37
        /*0002*/ 	.short	(.L_15 - .L_14)
.L_14:
        /*0004*/ 	.word	0x00000082


	//----- nvinfo : EIATTR_KPARAM_INFO
	.align		4
.L_15:
        /*0008*/ 	.byte	0x04, 0x17
        /*000a*/ 	.short	(.L_17 - .L_16)
.L_16:
        /*000c*/ 	.word	0x00000000
        /*0010*/ 	.short	0x0000
        /*0012*/ 	.short	0x0000
        /*0014*/ 	.byte	0x00, 0xf5, 0x21, 0x00


	//----- nvinfo : EIATTR_SPARSE_MMA_MASK
	.align		4
.L_17:
        /*0018*/ 	.byte	0x03, 0x50
        /*001a*/ 	.short	0x0000


	//----- nvinfo : EIATTR_MAXREG_COUNT
	.align		4
        /*001c*/ 	.byte	0x03, 0x1b
        /*001e*/ 	.short	0x00ff


	//----- nvinfo : EIATTR_MERCURY_ISA_VERSION
	.align		4
        /*0020*/ 	.byte	0x03, 0x5f
        /*0022*/ 	.short	0x0101


	//----- nvinfo : EIATTR_VRC_CTA_INIT_COUNT
	.align		4
        /*0024*/ 	.byte	0x02, 0x4a
	.zero		1
	.zero		1


	//----- nvinfo : EIATTR_EXIT_INSTR_OFFSETS
	.align		4
        /*0028*/ 	.byte	0x04, 0x1c
        /*002a*/ 	.short	(.L_19 - .L_18)


	//   ....[0]....
.L_18:
        /*002c*/ 	.word	0x000000e0


	//----- nvinfo : EIATTR_CBANK_PARAM_SIZE
	.align		4
.L_19:
        /*0030*/ 	.byte	0x03, 0x19
        /*0032*/ 	.short	0x0008


	//----- nvinfo : EIATTR_PARAM_CBANK
	.align		4
        /*0034*/ 	.byte	0x04, 0x0a
        /*0036*/ 	.short	(.L_21 - .L_20)
	.align		4
.L_20:
        /*0038*/ 	.word	index@(.nv.constant0._Z11changeValuePi)
        /*003c*/ 	.short	0x0380
        /*003e*/ 	.short	0x0008


	//----- nvinfo : EIATTR_SW_WAR
	.align		4
.L_21:
        /*0040*/ 	.byte	0x04, 0x36
        /*0042*/ 	.short	(.L_23 - .L_22)
.L_22:
        /*0044*/ 	.word	0x00000008
.L_23:


//--------------------- .nv.info._Z4showPi        --------------------------
	.section	.nv.info._Z4showPi,"",@"SHT_CUDA_INFO"
	.sectionflags	@""
	.align	4


	//----- nvinfo : EIATTR_CUDA_API_VERSION
	.align		4
        /*0000*/ 	.byte	0x04, 0x37
        /*0002*/ 	.short	(.L_25 - .L_24)
.L_24:
        /*0004*/ 	.word	0x00000082


	//----- nvinfo : EIATTR_KPARAM_INFO
	.align		4
.L_25:
        /*0008*/ 	.byte	0x04, 0x17
        /*000a*/ 	.short	(.L_27 - .L_26)
.L_26:
        /*000c*/ 	.word	0x00000000
        /*0010*/ 	.short	0x0000
        /*0012*/ 	.short	0x0000
        /*0014*/ 	.byte	0x00, 0xf5, 0x21, 0x00


	//----- nvinfo : EIATTR_SPARSE_MMA_MASK
	.align		4
.L_27:
        /*0018*/ 	.byte	0x03, 0x50
        /*001a*/ 	.short	0x0000


	//----- nvinfo : EIATTR_MAXREG_COUNT
	.align		4
        /*001c*/ 	.byte	0x03, 0x1b
        /*001e*/ 	.short	0x00ff


	//----- nvinfo : EIATTR_EXTERNS
	.align		4
        /*0020*/ 	.byte	0x04, 0x0f
        /*0022*/ 	.short	(.L_29 - .L_28)


	//   ....[0]....
	.align		4
.L_28:
        /*0024*/ 	.word	index@(vprintf)


	//----- nvinfo : EIATTR_MERCURY_ISA_VERSION
	.align		4
.L_29:
        /*0028*/ 	.byte	0x03, 0x5f
        /*002a*/ 	.short	0x0101


	//----- nvinfo : EIATTR_VRC_CTA_INIT_COUNT
	.align		4
        /*002c*/ 	.byte	0x02, 0x4a
	.zero		1
	.zero		1


	//----- nvinfo : EIATTR_SYSCALL_OFFSETS
	.align		4
        /*0030*/ 	.byte	0x04, 0x46
        /*0032*/ 	.short	(.L_31 - .L_30)


	//   ....[0]....
.L_30:
        /*0034*/ 	.word	0x00000120


	//   ....[1]....
        /*0038*/ 	.word	0x000001d0


	//   ....[2]....
        /*003c*/ 	.word	0x00000280


	//   ....[3]....
        /*0040*/ 	.word	0x00000330


	//   ....[4]....
        /*0044*/ 	.word	0x000003e0


	//   ....[5]....
        /*0048*/ 	.word	0x00000490


	//   ....[6]....
        /*004c*/ 	.word	0x00000540


	//   ....[7]....
        /*0050*/ 	.word	0x000005f0


	//   ....[8]....
        /*0054*/ 	.word	0x000006a0


	//   ....[9]....
        /*0058*/ 	.word	0x00000750


	//   ....[10]....
        /*005c*/ 	.word	0x000007c0


	//----- nvinfo : EIATTR_EXIT_INSTR_OFFSETS
	.align		4
.L_31:
        /*0060*/ 	.byte	0x04, 0x1c
        /*0062*/ 	.short	(.L_33 - .L_32)


	//   ....[0]....
.L_32:
        /*0064*/ 	.word	0x000007d0


	//----- nvinfo : EIATTR_CBANK_PARAM_SIZE
	.align		4
.L_33:
        /*0068*/ 	.byte	0x03, 0x19
        /*006a*/ 	.short	0x0008


	//----- nvinfo : EIATTR_PARAM_CBANK
	.align		4
        /*006c*/ 	.byte	0x04, 0x0a
        /*006e*/ 	.short	(.L_35 - .L_34)
	.align		4
.L_34:
        /*0070*/ 	.word	index@(.nv.constant0._Z4showPi)
        /*0074*/ 	.short	0x0380
        /*0076*/ 	.short	0x0008


	//----- nvinfo : EIATTR_SW_WAR
	.align		4
.L_35:
        /*0078*/ 	.byte	0x04, 0x36
        /*007a*/ 	.short	(.L_37 - .L_36)
.L_36:
        /*007c*/ 	.word	0x00000008
.L_37:


//--------------------- .nv.callgraph             --------------------------
	.section	.nv.callgraph,"",@"SHT_CUDA_CALLGRAPH"
	.align	4
	.sectionentsize	8
	.align		4
        /*0000*/ 	.word	0x00000000
	.align		4
        /*0004*/ 	.word	0xffffffff
	.align		4
        /*0008*/ 	.word	index@(_Z4showPi)
	.align		4
        /*000c*/ 	.word	index@(vprintf)
	.align		4
        /*0010*/ 	.word	0x00000000
	.align		4
        /*0014*/ 	.word	0xfffffffe
	.align		4
        /*0018*/ 	.word	0x00000000
	.align		4
        /*001c*/ 	.word	0xfffffffd
	.align		4
        /*0020*/ 	.word	0x00000000
	.align		4
        /*0024*/ 	.word	0xfffffffc


//--------------------- .nv.constant4             --------------------------
	.section	.nv.constant4,"a",@progbits
	.align	8
	.align		8
.nv.constant4:
        /*0000*/ 	.dword	$str
	.align		8
        /*0008*/ 	.dword	$str$1
	.align		8
        /*0010*/ 	.dword	vprintf


//--------------------- .text._Z11changeValuePi   --------------------------
	.section	.text._Z11changeValuePi,"ax",@progbits
	.align	128
        .global         _Z11changeValuePi
        .type           _Z11changeValuePi,@function
        .size           _Z11changeValuePi,(.L_x_13 - _Z11changeValuePi)
        .other          _Z11changeValuePi,@"STO_CUDA_ENTRY STV_DEFAULT"
_Z11changeValuePi:
.text._Z11changeValuePi:
[----:B------:R-:W-:Y:S08]  /*0000*/  LDC R1, c[0x0][0x37c] ;  /* 0x0000df00ff017b82 */ /* 0x000ff00000000800 */
[----:B------:R-:W0:Y:S01]  /*0010*/  LDC.64 R2, c[0x0][0x380] ;  /* 0x0000e000ff027b82 */ /* 0x000e220000000a00 */
[----:B------:R-:W0:Y:S01]  /*0020*/  LDCU.64 UR4, c[0x0][0x358] ;  /* 0x00006b00ff0477ac */ /* 0x000e220008000a00 */
[----:B------:R-:W-:-:S05]  /*0030*/  HFMA2 R5, -RZ, RZ, 0, 5.9604644775390625e-06 ;  /* 0x00000064ff057431 */ /* 0x000fca00000001ff */
[----:B0-----:R-:W-:Y:S04]  /*0040*/  STG.E desc[UR4][R2.64], R5 ;  /* 0x0000000502007986 */ /* 0x001fe8000c101904 */
[----:B------:R-:W-:Y:S04]  /*0050*/  STG.E desc[UR4][R2.64+0x4], R5 ;  /* 0x0000040502007986 */ /* 0x000fe8000c101904 */
[----:B------:R-:W-:Y:S04]  /*0060*/  STG.E desc[UR4][R2.64+0x8], R5 ;  /* 0x0000080502007986 */ /* 0x000fe8000c101904 */
[----:B------:R-:W-:Y:S04]  /*0070*/  STG.E desc[UR4][R2.64+0xc], R5 ;  /* 0x00000c0502007986 */ /* 0x000fe8000c101904 */
[----:B------:R-:W-:Y:S04]  /*0080*/  STG.E desc[UR4][R2.64+0x10], R5 ;  /* 0x0000100502007986 */ /* 0x000fe8000c101904 */
[----:B------:R-:W-:Y:S04]  /*0090*/  STG.E desc[UR4][R2.64+0x14], R5 ;  /* 0x0000140502007986 */ /* 0x000fe8000c101904 */
[----:B------:R-:W-:Y:S04]  /*00a0*/  STG.E desc[UR4][R2.64+0x18], R5 ;  /* 0x0000180502007986 */ /* 0x000fe8000c101904 */
[----:B------:R-:W-:Y:S04]  /*00b0*/  STG.E desc[UR4][R2.64+0x1c], R5 ;  /* 0x00001c0502007986 */ /* 0x000fe8000c101904 */
[----:B------:R-:W-:Y:S04]  /*00c0*/  STG.E desc[UR4][R2.64+0x20], R5 ;  /* 0x0000200502007986 */ /* 0x000fe8000c101904 */
[----:B------:R-:W-:Y:S01]  /*00d0*/  STG.E desc[UR4][R2.64+0x24], R5 ;  /* 0x0000240502007986 */ /* 0x000fe2000c101904 */
[----:B------:R-:W-:Y:S05]  /*00e0*/  EXIT ;  /* 0x000000000000794d */ /* 0x000fea0003800000 */
.L_x_0:
[----:B------:R-:W-:-:S00]  /*00f0*/  BRA `(.L_x_0) ;  /* 0xfffffffc00fc7947 */ /* 0x000fc0000383ffff */
[----:B------:R-:W-:-:S00]  /*0100*/  NOP ;  /* 0x0000000000007918 */ /* 0x000fc00000000000 */
[----:B------:R-:W-:-:S00]  /*0110*/  NOP ;  /* 0x0000000000007918 */ /* 0x000fc00000000000 */
[----:B------:R-:W-:-:S00]  /*0120*/  NOP ;  /* 0x0000000000007918 */ /* 0x000fc00000000000 */
[----:B------:R-:W-:-:S00]  /*0130*/  NOP ;  /* 0x0000000000007918 */ /* 0x000fc00000000000 */
[----:B------:R-:W-:-:S00]  /*0140*/  NOP ;  /* 0x0000000000007918 */ /* 0x000fc00000000000 */
[----:B------:R-:W-:-:S00]  /*0150*/  NOP ;  /* 0x0000000000007918 */ /* 0x000fc00000000000 */
[----:B------:R-:W-:-:S00]  /*0160*/  NOP ;  /* 0x0000000000007918 */ /* 0x000fc00000000000 */
[----:B------:R-:W-:-:S00]  /*0170*/  NOP ;  /* 0x0000000000007918 */ /* 0x000fc00000000000 */
.L_x_13:


//--------------------- .text._Z4showPi           --------------------------
	.section	.text._Z4showPi,"ax",@progbits
	.align	128
        .global         _Z4showPi
        .type           _Z4showPi,@function
        .size           _Z4showPi,(.L_x_14 - _Z4showPi)
        .other          _Z4showPi,@"STO_CUDA_ENTRY STV_DEFAULT"
_Z4showPi:
.text._Z4showPi:
[----:B------:R-:W0:Y:S08]  /*0000*/  LDC R1, c[0x0][0x37c] ;  /* 0x0000df00ff017b82 */ /* 0x000e300000000800 */
[----:B------:R-:W1:Y:S01]  /*0010*/  LDC.64 R6, c[0x0][0x380] ;  /* 0x0000e000ff067b82 */ /* 0x000e620000000a00 */
[----:B------:R-:W1:Y:S01]  /*0020*/  LDCU.64 UR36, c[0x0][0x358] ;  /* 0x00006b00ff2477ac */ /* 0x000e620008000a00 */
[----:B0-----:R-:W-:Y:S01]  /*0030*/  VIADD R1, R1, 0xfffffff8 ;  /* 0xfffffff801017836 */ /* 0x001fe20000000000 */
[----:B------:R-:W0:Y:S01]  /*0040*/  LDCU UR4, c[0x0][0x2f8] ;  /* 0x00005f00ff0477ac */ /* 0x000e220008000800 */
[----:B------:R-:W-:Y:S01]  /*0050*/  MOV R2, 0x10 ;  /* 0x0000001000027802 */ /* 0x000fe20000000f00 */
[----:B------:R-:W2:Y:S01]  /*0060*/  LDCU UR5, c[0x0][0x2fc] ;  /* 0x00005f80ff0577ac */ /* 0x000ea20008000800 */
[----:B------:R-:W3:Y:S01]  /*0070*/  LDCU.64 UR6, c[0x4][URZ] ;  /* 0x01000000ff0677ac */ /* 0x000ee20008000a00 */
[----:B-1----:R1:W4:Y:S01]  /*0080*/  LDG.E R0, desc[UR36][R6.64] ;  /* 0x0000002406007981 */ /* 0x002322000c1e1900 */
[----:B------:R0:W4:Y:S02]  /*0090*/  LDC.64 R8, c[0x4][R2] ;  /* 0x0100000002087b82 */ /* 0x0001240000000a00 */
[----:B0-----:R-:W-:-:S05]  /*00a0*/  IADD3 R16, P0, PT, R1, UR4, RZ ;  /* 0x0000000401107c10 */ /* 0x001fca000ff1e0ff */
[----:B--2---:R-:W-:Y:S01]  /*00b0*/  IMAD.X R17, RZ, RZ, UR5, P0 ;  /* 0x00000005ff117e24 */ /* 0x004fe200080e06ff */
[----:B---3--:R-:W-:Y:S01]  /*00c0*/  MOV R4, UR6 ;  /* 0x0000000600047c02 */ /* 0x008fe20008000f00 */
[----:B------:R-:W-:Y:S02]  /*00d0*/  IMAD.U32 R5, RZ, RZ, UR7 ;  /* 0x00000007ff057e24 */ /* 0x000fe4000f8e00ff */
[----:B-1----:R-:W-:Y:S01]  /*00e0*/  IMAD.MOV.U32 R6, RZ, RZ, R16 ;  /* 0x000000ffff067224 */ /* 0x002fe200078e0010 */
[----:B------:R-:W-:Y:S01]  /*00f0*/  MOV R7, R17 ;  /* 0x0000001100077202 */ /* 0x000fe20000000f00 */
[----:B----4-:R0:W-:Y:S06]  /*0100*/  STL [R1], R0 ;  /* 0x0000000001007387 */ /* 0x0101ec0000100800 */
[----:B------:R-:W-:-:S07]  /*0110*/  LEPC R20, `(.L_x_1) ;  /* 0x000000001014794e */ /* 0x000fce0000000000 */
[----:B0-----:R-:W-:Y:S05]  /*0120*/  CALL.ABS.NOINC R8 ;  /* 0x0000000008007343 */ /* 0x001fea0003c00000 */
.L_x_1:
[----:B------:R-:W0:Y:S01]  /*0130*/  LDC.64 R8, c[0x0][0x380] ;  /* 0x0000e000ff087b82 */ /* 0x000e220000000a00 */
[----:B------:R-:W1:Y:S01]  /*0140*/  LDCU.64 UR4, c[0x4][URZ] ;  /* 0x01000000ff0477ac */ /* 0x000e620008000a00 */
[----:B0-----:R-:W2:Y:S06]  /*0150*/  LDG.E R0, desc[UR36][R8.64+0x4] ;  /* 0x0000042408007981 */ /* 0x001eac000c1e1900 */
[----:B------:R0:W3:Y:S01]  /*0160*/  LDC.64 R10, c[0x4][R2] ;  /* 0x01000000020a7b82 */ /* 0x0000e20000000a00 */
[----:B-1----:R-:W-:Y:S01]  /*0170*/  IMAD.U32 R4, RZ, RZ, UR4 ;  /* 0x00000004ff047e24 */ /* 0x002fe2000f8e00ff */
[----:B------:R-:W-:Y:S01]  /*0180*/  MOV R6, R16 ;  /* 0x0000001000067202 */ /* 0x000fe20000000f00 */
[----:B------:R-:W-:-:S02]  /*0190*/  IMAD.U32 R5, RZ, RZ, UR5 ;  /* 0x00000005ff057e24 */ /* 0x000fc4000f8e00ff */
[----:B------:R-:W-:Y:S01]  /*01a0*/  IMAD.MOV.U32 R7, RZ, RZ, R17 ;  /* 0x000000ffff077224 */ /* 0x000fe200078e0011 */
[----:B--23--:R0:W-:Y:S06]  /*01b0*/  STL [R1], R0 ;  /* 0x0000000001007387 */ /* 0x00c1ec0000100800 */
[----:B------:R-:W-:-:S07]  /*01c0*/  LEPC R20, `(.L_x_2) ;  /* 0x000000001014794e */ /* 0x000fce0000000000 */
[----:B0-----:R-:W-:Y:S05]  /*01d0*/  CALL.ABS.NOINC R10 ;  /* 0x000000000a007343 */ /* 0x001fea0003c00000 */
.L_x_2:
[----:B------:R-:W0:Y:S01]  /*01e0*/  LDC.64 R8, c[0x0][0x380] ;  /* 0x0000e000ff087b82 */ /* 0x000e220000000a00 */
[----:B------:R-:W1:Y:S01]  /*01f0*/  LDCU.64 UR4, c[0x4][URZ] ;  /* 0x01000000ff0477ac */ /* 0x000e620008000a00 */
[----:B0-----:R-:W2:Y:S06]  /*0200*/  LDG.E R0, desc[UR36][R8.64+0x8] ;  /* 0x0000082408007981 */ /* 0x001eac000c1e1900 */
[----:B------:R0:W3:Y:S01]  /*0210*/  LDC.64 R10, c[0x4][R2] ;  /* 0x01000000020a7b82 */ /* 0x0000e20000000a00 */
[----:B-1----:R-:W-:Y:S01]  /*0220*/  IMAD.U32 R4, RZ, RZ, UR4 ;  /* 0x00000004ff047e24 */ /* 0x002fe2000f8e00ff */
[----:B------:R-:W-:Y:S01]  /*0230*/  MOV R5, UR5 ;  /* 0x0000000500057c02 */ /* 0x000fe20008000f00 */
[----:B------:R-:W-:-:S02]  /*0240*/  IMAD.MOV.U32 R6, RZ, RZ, R16 ;  /* 0x000000ffff067224 */ /* 0x000fc400078e0010 */
[----:B------:R-:W-:Y:S01]  /*0250*/  IMAD.MOV.U32 R7, RZ, RZ, R17 ;  /* 0x000000ffff077224 */ /* 0x000fe200078e0011 */
[----:B--23--:R0:W-:Y:S06]  /*0260*/  STL [R1], R0 ;  /* 0x0000000001007387 */ /* 0x00c1ec0000100800 */
[----:B------:R-:W-:-:S07]  /*0270*/  LEPC R20, `(.L_x_3) ;  /* 0x000000001014794e */ /* 0x000fce0000000000 */
[----:B0-----:R-:W-:Y:S05]  /*0280*/  CALL.ABS.NOINC R10 ;  /* 0x000000000a007343 */ /* 0x001fea0003c00000 */
.L_x_3:
[----:B------:R-:W0:Y:S01]  /*0290*/  LDC.64 R8, c[0x0][0x380] ;  /* 0x0000e000ff087b82 */ /* 0x000e220000000a00 */
[----:B------:R-:W1:Y:S01]  /*02a0*/  LDCU.64 UR4, c[0x4][URZ] ;  /* 0x01000000ff0477ac */ /* 0x000e620008000a00 */
[----:B0-----:R-:W2:Y:S06]  /*02b0*/  LDG.E R0, desc[UR36][R8.64+0xc] ;  /* 0x00000c2408007981 */ /* 0x001eac000c1e1900 */
[----:B------:R0:W3:Y:S01]  /*02c0*/  LDC.64 R10, c[0x4][R2] ;  /* 0x01000000020a7b82 */ /* 0x0000e20000000a00 */
[----:B-1----:R-:W-:Y:S01]  /*02d0*/  MOV R4, UR4 ;  /* 0x0000000400047c02 */ /* 0x002fe20008000f00 */
[----:B------:R-:W-:Y:S01]  /*02e0*/  IMAD.U32 R5, RZ, RZ, UR5 ;  /* 0x00000005ff057e24 */ /* 0x000fe2000f8e00ff */
[----:B------:R-:W-:Y:S01]  /*02f0*/  MOV R7, R17 ;  /* 0x0000001100077202 */ /* 0x000fe20000000f00 */
[----:B------:R-:W-:Y:S01]  /*0300*/  IMAD.MOV.U32 R6, RZ, RZ, R16 ;  /* 0x000000ffff067224 */ /* 0x000fe200078e0010 */
[----:B--23--:R0:W-:Y:S06]  /*0310*/  STL [R1], R0 ;  /* 0x0000000001007387 */ /* 0x00c1ec0000100800 */
[----:B------:R-:W-:-:S07]  /*0320*/  LEPC R20, `(.L_x_4) ;  /* 0x000000001014794e */ /* 0x000fce0000000000 */
[----:B0-----:R-:W-:Y:S05]  /*0330*/  CALL.ABS.NOINC R10 ;  /* 0x000000000a007343 */ /* 0x001fea0003c00000 */
.L_x_4:
        /* <DEDUP_REMOVED lines=11> */
.L_x_5:
        /* <DEDUP_REMOVED lines=11> */
.L_x_6:
        /* <DEDUP_REMOVED lines=11> */
.L_x_7:
        /* <DEDUP_REMOVED lines=11> */
.L_x_8:
[----:B------:R-:W0:Y:S01]  /*0600*/  LDC.64 R8, c[0x0][0x380] ;  /* 0x0000e000ff087b82 */ /* 0x000e220000000a00 */
[----:B------:R-:W1:Y:S01]  /*0610*/  LDCU.64 UR4, c[0x4][URZ] ;  /* 0x01000000ff0477ac */ /* 0x000e620008000a00 */
[----:B0-----:R-:W2:Y:S06]  /*0620*/  LDG.E R0, desc[UR36][R8.64+0x20] ;  /* 0x0000202408007981 */ /* 0x001eac000c1e1900 */
[----:B------:R0:W3:Y:S01]  /*0630*/  LDC.64 R10, c[0x4][R2] ;  /* 0x01000000020a7b82 */ /* 0x0000e20000000a00 */
[----:B-1----:R-:W-:Y:S01]  /*0640*/  IMAD.U32 R4, RZ, RZ, UR4 ;  /* 0x00000004ff047e24 */ /* 0x002fe2000f8e00ff */
[----:B------:R-:W-:Y:S01]  /*0650*/  MOV R5, UR5 ;  /* 0x0000000500057c02 */ /* 0x000fe20008000f00 */
[----:B------:R-:W-:Y:S01]  /*0660*/  IMAD.MOV.U32 R6, RZ, RZ, R16 ;  /* 0x000000ffff067224 */ /* 0x000fe200078e0010 */
[----:B------:R-:W-:Y:S01]  /*0670*/  MOV R7, R17 ;  /* 0x0000001100077202 */ /* 0x000fe20000000f00 */
[----:B--23--:R0:W-:Y:S06]  /*0680*/  STL [R1], R0 ;  /* 0x0000000001007387 */ /* 0x00c1ec0000100800 */
[----:B------:R-:W-:-:S07]  /*0690*/  LEPC R20, `(.L_x_9) ;  /* 0x000000001014794e */ /* 0x000fce0000000000 */
[----:B0-----:R-:W-:Y:S05]  /*06a0*/  CALL.ABS.NOINC R10 ;  /* 0x000000000a007343 */ /* 0x001fea0003c00000 */
.L_x_9:
        /* <DEDUP_REMOVED lines=11> */
.L_x_10:
[----:B------:R-:W0:Y:S01]  /*0760*/  LDC.64 R2, c[0x4][R2] ;  /* 0x0100000002027b82 */ /* 0x000e220000000a00 */
[----:B------:R-:W1:Y:S01]  /*0770*/  LDCU.64 UR4, c[0x4][0x8] ;  /* 0x01000100ff0477ac */ /* 0x000e620008000a00 */
[----:B------:R-:W-:Y:S01]  /*0780*/  CS2R R6, SRZ ;  /* 0x0000000000067805 */ /* 0x000fe2000001ff00 */
[----:B-1----:R-:W-:Y:S01]  /*0790*/  IMAD.U32 R4, RZ, RZ, UR4 ;  /* 0x00000004ff047e24 */ /* 0x002fe2000f8e00ff */
[----:B------:R-:W-:-:S07]  /*07a0*/  MOV R5, UR5 ;  /* 0x0000000500057c02 */ /* 0x000fce0008000f00 */
[----:B------:R-:W-:-:S07]  /*07b0*/  LEPC R20, `(.L_x_11) ;  /* 0x000000001014794e */ /* 0x000fce0000000000 */
[----:B0-----:R-:W-:Y:S05]  /*07c0*/  CALL.ABS.NOINC R2 ;  /* 0x0000000002007343 */ /* 0x001fea0003c00000 */
.L_x_11:
[----:B------:R-:W-:Y:S05]  /*07d0*/  EXIT ;  /* 0x000000000000794d */ /* 0x000fea0003800000 */
.L_x_12:
        /* <DEDUP_REMOVED lines=10> */
.L_x_14:


//--------------------- .nv.global.init           --------------------------
	.section	.nv.global.init,"aw",@progbits
.nv.global.init:
	.type		$str$1,@object
	.size		$str$1,($str - $str$1)
$str$1:
        /*0000*/ 	.byte	0x0a, 0x00
	.type		$str,@object
	.size		$str,(.L_0 - $str)
$str:
        /*0002*/ 	.byte	0x20, 0x25, 0x64, 0x00
.L_0:


//--------------------- .nv.shared.reserved.0     --------------------------
	.section	.nv.shared.reserved.0,"aw",@nobits
	.weak		__nv_reservedSMEM_offset_0_alias
	.size		__nv_reservedSMEM_offset_0_alias, 0, 64
	.other		__nv_reservedSMEM_offset_0_alias,@"STO_CUDA_RESERVED_SHARED STV_DEFAULT"
__nv_reservedSMEM_offset_0_alias:
	.zero		0
	.zero		64


//--------------------- .nv.constant0._Z11changeValuePi --------------------------
	.section	.nv.constant0._Z11changeValuePi,"a",@progbits
	.sectionflags	@""
	.align	4
.nv.constant0._Z11changeValuePi:
	.zero		904


//--------------------- .nv.constant0._Z4showPi   --------------------------
	.section	.nv.constant0._Z4showPi,"a",@progbits
	.sectionflags	@""
	.align	4
.nv.constant0._Z4showPi:
	.zero		904


//--------------------- SYMBOLS --------------------------

	.type		.nv.reservedSmem.offset0,@object
	.size		.nv.reservedSmem.offset0,0x4
	.type		vprintf,@function
